	.headerflags	@"EF_CUDA_TEXMODE_UNIFIED EF_CUDA_64BIT_ADDRESS EF_CUDA_ACCELERATORS EF_CUDA_SM90 EF_CUDA_VIRTUAL_SM(EF_CUDA_SM90)"
	.elftype	@"ET_EXEC"


//--------------------- .nv.info                  --------------------------
	.section	.nv.info,"",@"SHT_CUDA_INFO"
	.align	4


	//----- nvinfo : EIATTR_REGCOUNT
	.align		4
        /*0000*/ 	.byte	0x04, 0x2f
        /*0002*/ 	.short	(.L_1 - .L_0)
	.align		4
.L_0:
        /*0004*/ 	.word	index@(triton_poi_fused_div_13)
        /*0008*/ 	.word	0x00000010


	//----- nvinfo : EIATTR_MIN_STACK_SIZE
	.align		4
.L_1:
        /*000c*/ 	.byte	0x04, 0x12
        /*000e*/ 	.short	(.L_3 - .L_2)
	.align		4
.L_2:
        /*0010*/ 	.word	index@(triton_poi_fused_div_13)
        /*0014*/ 	.word	0x00000000


	//----- nvinfo : EIATTR_FRAME_SIZE
	.align		4
.L_3:
        /*0018*/ 	.byte	0x04, 0x11
        /*001a*/ 	.short	(.L_5 - .L_4)
	.align		4
.L_4:
        /*001c*/ 	.word	index@(triton_poi_fused_div_13)
        /*0020*/ 	.word	0x00000000


	//----- nvinfo : EIATTR_MIN_STACK_SIZE
	.align		4
.L_5:
        /*0024*/ 	.byte	0x04, 0x12
        /*0026*/ 	.short	(.L_7 - .L_6)
	.align		4
.L_6:
        /*0028*/ 	.word	index@(triton_poi_fused_div_13)
        /*002c*/ 	.word	0x00000000
.L_7:


//--------------------- .nv.info.triton_poi_fused_div_13 --------------------------
	.section	.nv.info.triton_poi_fused_div_13,"",@"SHT_CUDA_INFO"
	.sectionflags	@""
	.align	4


	//----- nvinfo : EIATTR_CUDA_API_VERSION
	.align		4
        /*0000*/ 	.byte	0x04, 0x37
        /*0002*/ 	.short	(.L_9 - .L_8)
.L_8:
        /*0004*/ 	.word	0x0000007c


	//----- nvinfo : EIATTR_KPARAM_INFO
	.align		4
.L_9:
        /*0008*/ 	.byte	0x04, 0x17
        /*000a*/ 	.short	(.L_11 - .L_10)
.L_10:
        /*000c*/ 	.word	0x00000000
        /*0010*/ 	.short	0x0004
        /*0012*/ 	.short	0x0020
        /*0014*/ 	.byte	0x00, 0xf0, 0x11, 0x00


	//----- nvinfo : EIATTR_KPARAM_INFO
	.align		4
.L_11:
        /*0018*/ 	.byte	0x04, 0x17
        /*001a*/ 	.short	(.L_13 - .L_12)
.L_12:
        /*001c*/ 	.word	0x00000000
        /*0020*/ 	.short	0x0003
        /*0022*/ 	.short	0x0018
        /*0024*/ 	.byte	0x00, 0xf4, 0x21, 0x00


	//----- nvinfo : EIATTR_KPARAM_INFO
	.align		4
.L_13:
        /*0028*/ 	.byte	0x04, 0x17
        /*002a*/ 	.short	(.L_15 - .L_14)
.L_14:
        /*002c*/ 	.word	0x00000000
        /*0030*/ 	.short	0x0002
        /*0032*/ 	.short	0x0010
        /*0034*/ 	.byte	0x00, 0xf4, 0x21, 0x00


	//----- nvinfo : EIATTR_KPARAM_INFO
	.align		4
.L_15:
        /*0038*/ 	.byte	0x04, 0x17
        /*003a*/ 	.short	(.L_17 - .L_16)
.L_16:
        /*003c*/ 	.word	0x00000000
        /*0040*/ 	.short	0x0001
        /*0042*/ 	.short	0x0008
        /*0044*/ 	.byte	0x00, 0xf4, 0x21, 0x00


	//----- nvinfo : EIATTR_KPARAM_INFO
	.align		4
.L_17:
        /*0048*/ 	.byte	0x04, 0x17
        /*004a*/ 	.short	(.L_19 - .L_18)
.L_18:
        /*004c*/ 	.word	0x00000000
        /*0050*/ 	.short	0x0000
        /*0052*/ 	.short	0x0000
        /*0054*/ 	.byte	0x00, 0xf4, 0x21, 0x00


	//----- nvinfo : EIATTR_SPARSE_MMA_MASK
	.align		4
.L_19:
        /*0058*/ 	.byte	0x03, 0x50
        /*005a*/ 	.short	0x0000


	//----- nvinfo : EIATTR_MAXREG_COUNT
	.align		4
        /*005c*/ 	.byte	0x03, 0x1b
        /*005e*/ 	.short	0x00ff


	//----- nvinfo : EIATTR_EXIT_INSTR_OFFSETS
	.align		4
        /*0060*/ 	.byte	0x04, 0x1c
        /*0062*/ 	.short	(.L_21 - .L_20)


	//   ....[0]....
.L_20:
        /*0064*/ 	.word	0x000001d0


	//----- nvinfo : EIATTR_REQNTID
	.align		4
.L_21:
        /*0068*/ 	.byte	0x04, 0x10
        /*006a*/ 	.short	(.L_23 - .L_22)
.L_22:
        /*006c*/ 	.word	0x00000100
        /*0070*/ 	.word	0x00000001
        /*0074*/ 	.word	0x00000001


	//----- nvinfo : EIATTR_CBANK_PARAM_SIZE
	.align		4
.L_23:
        /*0078*/ 	.byte	0x03, 0x19
        /*007a*/ 	.short	0x0024


	//----- nvinfo : EIATTR_PARAM_CBANK
	.align		4
        /*007c*/ 	.byte	0x04, 0x0a
        /*007e*/ 	.short	(.L_25 - .L_24)
	.align		4
.L_24:
        /*0080*/ 	.word	index@(.nv.constant0.triton_poi_fused_div_13)
        /*0084*/ 	.short	0x0210
        /*0086*/ 	.short	0x0024


	//----- nvinfo : EIATTR_SW_WAR
	.align		4
.L_25:
        /*0088*/ 	.byte	0x04, 0x36
        /*008a*/ 	.short	(.L_27 - .L_26)
.L_26:
        /*008c*/ 	.word	0x00000008
.L_27:


//--------------------- .nv.callgraph             --------------------------
	.section	.nv.callgraph,"",@"SHT_CUDA_CALLGRAPH"
	.align	4
	.sectionentsize	8
	.align		4
        /*0000*/ 	.word	0x00000000
	.align		4
        /*0004*/ 	.word	0xffffffff
	.align		4
        /*0008*/ 	.word	0x00000000
	.align		4
        /*000c*/ 	.word	0xfffffffe
	.align		4
        /*0010*/ 	.word	0x00000000
	.align		4
        /*0014*/ 	.word	0xfffffffd
	.align		4
        /*0018*/ 	.word	0x00000000
	.align		4
        /*001c*/ 	.word	0xfffffffc


//--------------------- .text.triton_poi_fused_div_13 --------------------------
	.section	.text.triton_poi_fused_div_13,"ax",@progbits
	.align	128
        .global         triton_poi_fused_div_13
        .type           triton_poi_fused_div_13,@function
        .size           triton_poi_fused_div_13,(.L_x_1 - triton_poi_fused_div_13)
        .other          triton_poi_fused_div_13,@"STO_CUDA_ENTRY STV_DEFAULT"
triton_poi_fused_div_13:
.text.triton_poi_fused_div_13:
[----:B------:R-:W-:Y:S08]  /*0000*/  LDC R1, c[0x0][0x28] ;  /* 0x00000a00ff017b82 */ /* 0x000ff00000000800 */
[----:B------:R-:W1:Y:S01]  /*0010*/  LDC.64 R4, c[0x0][0x218] ;  /* 0x00008600ff047b82 */ /* 0x000e620000000a00 */
[----:B------:R-:W2:Y:S01]  /*0020*/  S2R R0, SR_TID.X ;  /* 0x0000000000007919 */ /* 0x000ea20000002100 */
[----:B------:R-:W-:Y:S01]  /*0030*/  ULDC.64 UR4, c[0x0][0x208] ;  /* 0x0000820000047ab9 */ /* 0x000fe20000000a00 */
[----:B------:R-:W3:Y:S05]  /*0040*/  S2R R11, SR_CTAID.X ;  /* 0x00000000000b7919 */ /* 0x000eea0000002500 */
[----:B------:R-:W4:Y:S08]  /*0050*/  LDC.64 R2, c[0x0][0x210] ;  /* 0x00008400ff027b82 */ /* 0x000f300000000a00 */
[----:B------:R-:W5:Y:S01]  /*0060*/  LDC.64 R6, c[0x0][0x220] ;  /* 0x00008800ff067b82 */ /* 0x000f620000000a00 */
[----:B-1----:R1:W5:Y:S07]  /*0070*/  LDG.E R10, desc[UR4][R4.64] ;  /* 0x00000004040a7981 */ /* 0x00236e000c1e1900 */
[----:B------:R-:W1:Y:S01]  /*0080*/  LDC.64 R8, c[0x0][0x228] ;  /* 0x00008a00ff087b82 */ /* 0x000e620000000a00 */
[----:B--2---:R-:W-:-:S04]  /*0090*/  SHF.L.U32 R0, R0, 0x1, RZ ;  /* 0x0000000100007819 */ /* 0x004fc800000006ff */
[----:B------:R-:W-:-:S04]  /*00a0*/  LOP3.LUT R0, R0, 0x1fe, RZ, 0xc0, !PT ;  /* 0x000001fe00007812 */ /* 0x000fc800078ec0ff */
[----:B---3--:R-:W-:-:S05]  /*00b0*/  LEA R11, R11, R0, 0x9 ;  /* 0x000000000b0b7211 */ /* 0x008fca00078e48ff */
[----:B----4-:R-:W-:-:S05]  /*00c0*/  IMAD.WIDE R2, R11, 0x4, R2 ;  /* 0x000000040b027825 */ /* 0x010fca00078e0202 */
[----:B------:R5:W2:Y:S01]  /*00d0*/  LDG.E.64 R12, desc[UR4][R2.64] ;  /* 0x00000004020c7981 */ /* 0x000aa2000c1e1b00 */
[----:B-1----:R-:W-:-:S04]  /*00e0*/  IMAD.WIDE R4, R11, 0x4, R8 ;  /* 0x000000040b047825 */ /* 0x002fc800078e0208 */
[----:B-----5:R-:W-:Y:S01]  /*00f0*/  IMAD.WIDE R2, R11, 0x4, R6 ;  /* 0x000000040b027825 */ /* 0x020fe200078e0206 */
[C---:B------:R-:W-:Y:S02]  /*0100*/  FSETP.GT.AND P0, PT, |R10|.reuse, 8.50705917302346158658e+37, PT ;  /* 0x7e8000000a00780b */ /* 0x040fe40003f04200 */
[----:B------:R-:W-:-:S11]  /*0110*/  FSETP.GEU.AND P1, PT, |R10|, 1.175494350822287508e-38, PT ;  /* 0x008000000a00780b */ /* 0x000fd60003f2e200 */
[----:B------:R-:W-:-:S04]  /*0120*/  @P0 FMUL R10, R10, 0.25 ;  /* 0x3e8000000a0a0820 */ /* 0x000fc80000400000 */
[----:B------:R-:W-:-:S06]  /*0130*/  @!P1 FMUL R10, R10, 16777216 ;  /* 0x4b8000000a0a9820 */ /* 0x000fcc0000400000 */
[----:B------:R-:W1:Y:S01]  /*0140*/  MUFU.RCP R10, R10 ;  /* 0x0000000a000a7308 */ /* 0x000e620000001000 */
[----:B--2---:R-:W-:Y:S01]  /*0150*/  @P0 FMUL R12, R12, 0.25 ;  /* 0x3e8000000c0c0820 */ /* 0x004fe20000400000 */
[----:B------:R-:W-:-:S03]  /*0160*/  @P0 FMUL R13, R13, 0.25 ;  /* 0x3e8000000d0d0820 */ /* 0x000fc60000400000 */
[----:B------:R-:W-:Y:S01]  /*0170*/  @!P1 FMUL R12, R12, 16777216 ;  /* 0x4b8000000c0c9820 */ /* 0x000fe20000400000 */
[----:B------:R-:W-:-:S03]  /*0180*/  @!P1 FMUL R13, R13, 16777216 ;  /* 0x4b8000000d0d9820 */ /* 0x000fc60000400000 */
[C---:B-1----:R-:W-:Y:S01]  /*0190*/  FMUL R12, R10.reuse, R12 ;  /* 0x0000000c0a0c7220 */ /* 0x042fe20000400000 */
[----:B------:R-:W-:-:S05]  /*01a0*/  FMUL R13, R10, R13 ;  /* 0x0000000d0a0d7220 */ /* 0x000fca0000400000 */
[----:B------:R-:W-:Y:S04]  /*01b0*/  STG.E.64 desc[UR4][R2.64], R12 ;  /* 0x0000000c02007986 */ /* 0x000fe8000c101b04 */
[----:B------:R-:W-:Y:S01]  /*01c0*/  STG.E.64 desc[UR4][R4.64], R12 ;  /* 0x0000000c04007986 */ /* 0x000fe2000c101b04 */
[----:B------:R-:W-:Y:S05]  /*01d0*/  EXIT ;  /* 0x000000000000794d */ /* 0x000fea0003800000 */
.L_x_0:
[----:B------:R-:W-:-:S00]  /*01e0*/  BRA `(.L_x_0) ;  /* 0xfffffffc00fc7947 */ /* 0x000fc0000383ffff */
[----:B------:R-:W-:-:S00]  /*01f0*/  NOP ;  /* 0x0000000000007918 */ /* 0x000fc00000000000 */
        /* <DEDUP_REMOVED lines=8> */
.L_x_1:


//--------------------- .nv.constant0.triton_poi_fused_div_13 --------------------------
	.section	.nv.constant0.triton_poi_fused_div_13,"a",@progbits
	.sectionflags	@""
	.align	4
.nv.constant0.triton_poi_fused_div_13:
	.zero		564
